//
// Generated by NVIDIA NVVM Compiler
//
// Compiler Build ID: CL-36424714
// Cuda compilation tools, release 13.0, V13.0.88
// Based on NVVM 20.0.0
//

.version 9.0
.target sm_100
.address_size 64

	// .globl	_Z16warpReduceMulSumPdS_S_ii

.visible .entry _Z16warpReduceMulSumPdS_S_ii(
	.param .u64 .ptr .align 1 _Z16warpReduceMulSumPdS_S_ii_param_0,
	.param .u64 .ptr .align 1 _Z16warpReduceMulSumPdS_S_ii_param_1,
	.param .u64 .ptr .align 1 _Z16warpReduceMulSumPdS_S_ii_param_2,
	.param .u32 _Z16warpReduceMulSumPdS_S_ii_param_3,
	.param .u32 _Z16warpReduceMulSumPdS_S_ii_param_4
)
{
	.reg .pred 	%p<18>;
	.reg .b32 	%r<44>;
	.reg .b64 	%rd<5>;
	.reg .b64 	%fd<31>;

	ld.param.u64 	%rd1, [_Z16warpReduceMulSumPdS_S_ii_param_2];
	ld.param.u32 	%r12, [_Z16warpReduceMulSumPdS_S_ii_param_3];
	ld.param.u32 	%r11, [_Z16warpReduceMulSumPdS_S_ii_param_4];
	mov.u32 	%r13, %ctaid.x;
	mov.u32 	%r14, %ntid.x;
	mov.u32 	%r1, %tid.x;
	mad.lo.s32 	%r15, %r13, %r14, %r1;
	shr.s32 	%r2, %r15, 5;
	setp.ge.s32 	%p1, %r2, %r12;
	@%p1 bra 	$L__BB0_10;
	shr.s32 	%r16, %r11, 31;
	shr.u32 	%r17, %r16, 27;
	add.s32 	%r18, %r11, %r17;
	shr.s32 	%r3, %r18, 5;
	setp.lt.s32 	%p2, %r11, 32;
	mov.f64 	%fd30, 0d0000000000000000;
	@%p2 bra 	$L__BB0_8;
	add.s32 	%r19, %r3, -1;
	and.b32  	%r4, %r3, 3;
	setp.lt.u32 	%p3, %r19, 3;
	mov.f64 	%fd30, 0d0000000000000000;
	@%p3 bra 	$L__BB0_5;
	and.b32  	%r20, %r3, 67108860;
	neg.s32 	%r43, %r20;
	mov.f64 	%fd30, 0d0000000000000000;
$L__BB0_4:
	add.f64 	%fd13, %fd30, 0d3FF0000000000000;
	add.f64 	%fd14, %fd13, 0d3FF0000000000000;
	add.f64 	%fd15, %fd14, 0d3FF0000000000000;
	add.f64 	%fd30, %fd15, 0d3FF0000000000000;
	add.s32 	%r43, %r43, 4;
	setp.eq.s32 	%p4, %r43, 0;
	@%p4 bra 	$L__BB0_5;
	bra.uni 	$L__BB0_4;
$L__BB0_5:
	setp.eq.s32 	%p5, %r4, 0;
	@%p5 bra 	$L__BB0_8;
	neg.s32 	%r42, %r4;
$L__BB0_7:
	.pragma "nounroll";
	add.f64 	%fd30, %fd30, 0d3FF0000000000000;
	add.s32 	%r42, %r42, 1;
	setp.eq.s32 	%p6, %r42, 0;
	@%p6 bra 	$L__BB0_8;
	bra.uni 	$L__BB0_7;
$L__BB0_8:
	// begin inline asm
	mov.b64 {%r21,%r22}, %fd30;
	// end inline asm
	shfl.sync.down.b32	%r24|%p7, %r22, 16, 31, -1;
	shfl.sync.down.b32	%r23|%p8, %r21, 16, 31, -1;
	// begin inline asm
	mov.b64 %fd17, {%r23,%r24};
	// end inline asm
	add.f64 	%fd18, %fd30, %fd17;
	// begin inline asm
	mov.b64 {%r25,%r26}, %fd18;
	// end inline asm
	shfl.sync.down.b32	%r28|%p9, %r26, 8, 31, -1;
	shfl.sync.down.b32	%r27|%p10, %r25, 8, 31, -1;
	// begin inline asm
	mov.b64 %fd19, {%r27,%r28};
	// end inline asm
	add.f64 	%fd20, %fd18, %fd19;
	// begin inline asm
	mov.b64 {%r29,%r30}, %fd20;
	// end inline asm
	shfl.sync.down.b32	%r32|%p11, %r30, 4, 31, -1;
	shfl.sync.down.b32	%r31|%p12, %r29, 4, 31, -1;
	// begin inline asm
	mov.b64 %fd21, {%r31,%r32};
	// end inline asm
	add.f64 	%fd22, %fd20, %fd21;
	// begin inline asm
	mov.b64 {%r33,%r34}, %fd22;
	// end inline asm
	shfl.sync.down.b32	%r36|%p13, %r34, 2, 31, -1;
	shfl.sync.down.b32	%r35|%p14, %r33, 2, 31, -1;
	// begin inline asm
	mov.b64 %fd23, {%r35,%r36};
	// end inline asm
	add.f64 	%fd24, %fd22, %fd23;
	// begin inline asm
	mov.b64 {%r37,%r38}, %fd24;
	// end inline asm
	shfl.sync.down.b32	%r40|%p15, %r38, 1, 31, -1;
	shfl.sync.down.b32	%r39|%p16, %r37, 1, 31, -1;
	// begin inline asm
	mov.b64 %fd25, {%r39,%r40};
	// end inline asm
	add.f64 	%fd8, %fd24, %fd25;
	and.b32  	%r41, %r1, 31;
	setp.ne.s32 	%p17, %r41, 0;
	@%p17 bra 	$L__BB0_10;
	cvta.to.global.u64 	%rd2, %rd1;
	mul.wide.s32 	%rd3, %r2, 8;
	add.s64 	%rd4, %rd2, %rd3;
	st.global.f64 	[%rd4], %fd8;
$L__BB0_10:
	ret;

}
	// .globl	_Z12mmaReduceSumPdS_S_ii
.visible .entry _Z12mmaReduceSumPdS_S_ii(
	.param .u64 .ptr .align 1 _Z12mmaReduceSumPdS_S_ii_param_0,
	.param .u64 .ptr .align 1 _Z12mmaReduceSumPdS_S_ii_param_1,
	.param .u64 .ptr .align 1 _Z12mmaReduceSumPdS_S_ii_param_2,
	.param .u32 _Z12mmaReduceSumPdS_S_ii_param_3,
	.param .u32 _Z12mmaReduceSumPdS_S_ii_param_4
)
{
	.reg .pred 	%p<7>;
	.reg .b32 	%r<23>;
	.reg .b64 	%rd<5>;
	.reg .b64 	%fd<55>;

	ld.param.u64 	%rd1, [_Z12mmaReduceSumPdS_S_ii_param_2];
	ld.param.u32 	%r11, [_Z12mmaReduceSumPdS_S_ii_param_4];
	mov.u32 	%r12, %ctaid.x;
	mov.u32 	%r13, %ntid.x;
	mov.u32 	%r1, %tid.x;
	mad.lo.s32 	%r2, %r12, %r13, %r1;
	shr.s32 	%r14, %r11, 31;
	shr.u32 	%r15, %r14, 27;
	add.s32 	%r16, %r11, %r15;
	shr.s32 	%r3, %r16, 5;
	setp.lt.s32 	%p1, %r11, 32;
	mov.f64 	%fd47, 0d0000000000000000;
	@%p1 bra 	$L__BB1_7;
	add.s32 	%r17, %r3, -1;
	and.b32  	%r4, %r3, 3;
	setp.lt.u32 	%p2, %r17, 3;
	mov.f64 	%fd47, 0d0000000000000000;
	mov.f64 	%fd48, %fd47;
	@%p2 bra 	$L__BB1_4;
	and.b32  	%r18, %r3, 67108860;
	neg.s32 	%r21, %r18;
	mov.f64 	%fd47, 0d0000000000000000;
$L__BB1_3:
	mov.f64 	%fd38, 0d3FF0000000000000;
	// begin inline asm
	mma.sync.aligned.m8n8k4.row.col.f64.f64.f64.f64 { %fd47, %fd48 },  { %fd38 },  { %fd38 },  { %fd47, %fd48 };
	// end inline asm
	// begin inline asm
	mma.sync.aligned.m8n8k4.row.col.f64.f64.f64.f64 { %fd47, %fd48 },  { %fd38 },  { %fd38 },  { %fd47, %fd48 };
	// end inline asm
	// begin inline asm
	mma.sync.aligned.m8n8k4.row.col.f64.f64.f64.f64 { %fd47, %fd48 },  { %fd38 },  { %fd38 },  { %fd47, %fd48 };
	// end inline asm
	// begin inline asm
	mma.sync.aligned.m8n8k4.row.col.f64.f64.f64.f64 { %fd47, %fd48 },  { %fd38 },  { %fd38 },  { %fd47, %fd48 };
	// end inline asm
	add.s32 	%r21, %r21, 4;
	setp.ne.s32 	%p3, %r21, 0;
	@%p3 bra 	$L__BB1_3;
$L__BB1_4:
	setp.eq.s32 	%p4, %r4, 0;
	@%p4 bra 	$L__BB1_7;
	neg.s32 	%r22, %r4;
$L__BB1_6:
	.pragma "nounroll";
	mov.f64 	%fd44, 0d3FF0000000000000;
	// begin inline asm
	mma.sync.aligned.m8n8k4.row.col.f64.f64.f64.f64 { %fd47, %fd48 },  { %fd44 },  { %fd44 },  { %fd47, %fd48 };
	// end inline asm
	add.s32 	%r22, %r22, 1;
	setp.ne.s32 	%p5, %r22, 0;
	@%p5 bra 	$L__BB1_6;
$L__BB1_7:
	and.b32  	%r19, %r1, 31;
	setp.ne.s32 	%p6, %r19, 0;
	@%p6 bra 	$L__BB1_9;
	shr.s32 	%r20, %r2, 5;
	cvta.to.global.u64 	%rd2, %rd1;
	mul.wide.s32 	%rd3, %r20, 8;
	add.s64 	%rd4, %rd2, %rd3;
	st.global.f64 	[%rd4], %fd47;
$L__BB1_9:
	ret;

}


// ===== COMPILED SASS (sm_100) =====

	.target	sm_100

	.elftype	@"ET_EXEC"


//--------------------- .note.nv.tkinfo           --------------------------
	.section	.note.nv.tkinfo,"",@"SHT_NOTE"
	.sectionflags	@"SHF_NOTE_NV_TKINFO"
	.tkinfo
        /*0018*/ 	.word	0x00000002
        /*0030*/ 	.string	""
        /*0030*/ 	.string	"ptxas"
        /*0030*/ 	.string	"Cuda compilation tools, release 13.0, V13.0.88"
        /*0030*/ 	.string	"Build cuda_13.0.r13.0/compiler.36424714_0"
        /*0030*/ 	.string	"-arch sm_100 -m 64 "



//--------------------- .note.nv.cuinfo           --------------------------
	.section	.note.nv.cuinfo,"",@"SHT_NOTE"
	.sectionflags	@"SHF_NOTE_NV_CUINFO"
        /*0018*/ 	.short	0x0002
        /*001a*/ 	.short	0x0064
        /*001c*/ 	.short	0x0082
	.zero		2


//--------------------- .nv.info                  --------------------------
	.section	.nv.info,"",@"SHT_CUDA_INFO"
	.align	4


	//----- nvinfo : EIATTR_REGCOUNT
	.align		4
        /*0000*/ 	.byte	0x04, 0x2f
        /*0002*/ 	.short	(.L_1 - .L_0)
	.align		4
.L_0:
        /*0004*/ 	.word	index@(_Z16warpReduceMulSumPdS_S_ii)
        /*0008*/ 	.word	0x0000000a


	//----- nvinfo : EIATTR_FRAME_SIZE
	.align		4
.L_1:
        /*000c*/ 	.byte	0x04, 0x11
        /*000e*/ 	.short	(.L_3 - .L_2)
	.align		4
.L_2:
        /*0010*/ 	.word	index@(_Z16warpReduceMulSumPdS_S_ii)
        /*0014*/ 	.word	0x00000000


	//----- nvinfo : EIATTR_REGCOUNT
	.align		4
.L_3:
        /*0018*/ 	.byte	0x04, 0x2f
        /*001a*/ 	.short	(.L_5 - .L_4)
	.align		4
.L_4:
        /*001c*/ 	.word	index@(_Z12mmaReduceSumPdS_S_ii)
        /*0020*/ 	.word	0x0000000e


	//----- nvinfo : EIATTR_FRAME_SIZE
	.align		4
.L_5:
        /*0024*/ 	.byte	0x04, 0x11
        /*0026*/ 	.short	(.L_7 - .L_6)
	.align		4
.L_6:
        /*0028*/ 	.word	index@(_Z12mmaReduceSumPdS_S_ii)
        /*002c*/ 	.word	0x00000000


	//----- nvinfo : EIATTR_MIN_STACK_SIZE
	.align		4
.L_7:
        /*0030*/ 	.byte	0x04, 0x12
        /*0032*/ 	.short	(.L_9 - .L_8)
	.align		4
.L_8:
        /*0034*/ 	.word	index@(_Z12mmaReduceSumPdS_S_ii)
        /*0038*/ 	.word	0x00000000


	//----- nvinfo : EIATTR_MIN_STACK_SIZE
	.align		4
.L_9:
        /*003c*/ 	.byte	0x04, 0x12
        /*003e*/ 	.short	(.L_11 - .L_10)
	.align		4
.L_10:
        /*0040*/ 	.word	index@(_Z16warpReduceMulSumPdS_S_ii)
        /*0044*/ 	.word	0x00000000
.L_11:


//--------------------- .nv.compat                --------------------------
	.section	.nv.compat,"",@"SHT_CUDA_COMPAT_INFO"
	.align	4
        /*0000*/ 	.byte	0x02, 0x09, 0x00, 0x00, 0x02, 0x02, 0x01, 0x00, 0x02, 0x05, 0x05, 0x00, 0x03, 0x07, 0x01, 0x01
        /*0010*/ 	.byte	0x02, 0x03, 0x00, 0x00, 0x02, 0x06, 0x01, 0x00, 0x04, 0x0b, 0x08, 0x00, 0x01, 0x00, 0x00, 0x00
        /*0020*/ 	.byte	0x00, 0x00, 0x00, 0x00


//--------------------- .nv.info._Z12mmaReduceSumPdS_S_ii --------------------------
	.section	.nv.info._Z12mmaReduceSumPdS_S_ii,"",@"SHT_CUDA_INFO"
	.sectionflags	@""
	.align	4


	//----- nvinfo : EIATTR_CUDA_API_VERSION
	.align		4
        /*0000*/ 	.byte	0x04, 0x37
        /*0002*/ 	.short	(.L_13 - .L_12)
.L_12:
        /*0004*/ 	.word	0x00000082


	//----- nvinfo : EIATTR_KPARAM_INFO
	.align		4
.L_13:
        /*0008*/ 	.byte	0x04, 0x17
        /*000a*/ 	.short	(.L_15 - .L_14)
.L_14:
        /*000c*/ 	.word	0x00000000
        /*0010*/ 	.short	0x0004
        /*0012*/ 	.short	0x001c
        /*0014*/ 	.byte	0x00, 0xf0, 0x11, 0x00


	//----- nvinfo : EIATTR_KPARAM_INFO
	.align		4
.L_15:
        /*0018*/ 	.byte	0x04, 0x17
        /*001a*/ 	.short	(.L_17 - .L_16)
.L_16:
        /*001c*/ 	.word	0x00000000
        /*0020*/ 	.short	0x0003
        /*0022*/ 	.short	0x0018
        /*0024*/ 	.byte	0x00, 0xf0, 0x11, 0x00


	//----- nvinfo : EIATTR_KPARAM_INFO
	.align		4
.L_17:
        /*0028*/ 	.byte	0x04, 0x17
        /*002a*/ 	.short	(.L_19 - .L_18)
.L_18:
        /*002c*/ 	.word	0x00000000
        /*0030*/ 	.short	0x0002
        /*0032*/ 	.short	0x0010
        /*0034*/ 	.byte	0x00, 0xf5, 0x21, 0x00


	//----- nvinfo : EIATTR_KPARAM_INFO
	.align		4
.L_19:
        /*0038*/ 	.byte	0x04, 0x17
        /*003a*/ 	.short	(.L_21 - .L_20)
.L_20:
        /*003c*/ 	.word	0x00000000
        /*0040*/ 	.short	0x0001
        /*0042*/ 	.short	0x0008
        /*0044*/ 	.byte	0x00, 0xf5, 0x21, 0x00


	//----- nvinfo : EIATTR_KPARAM_INFO
	.align		4
.L_21:
        /*0048*/ 	.byte	0x04, 0x17
        /*004a*/ 	.short	(.L_23 - .L_22)
.L_22:
        /*004c*/ 	.word	0x00000000
        /*0050*/ 	.short	0x0000
        /*0052*/ 	.short	0x0000
        /*0054*/ 	.byte	0x00, 0xf5, 0x21, 0x00


	//----- nvinfo : EIATTR_SPARSE_MMA_MASK
	.align		4
.L_23:
        /*0058*/ 	.byte	0x03, 0x50
        /*005a*/ 	.short	0x0000


	//----- nvinfo : EIATTR_MAXREG_COUNT
	.align		4
        /*005c*/ 	.byte	0x03, 0x1b
        /*005e*/ 	.short	0x00ff


	//----- nvinfo : EIATTR_MERCURY_ISA_VERSION
	.align		4
        /*0060*/ 	.byte	0x03, 0x5f
        /*0062*/ 	.short	0x0101


	//----- nvinfo : EIATTR_VRC_CTA_INIT_COUNT
	.align		4
        /*0064*/ 	.byte	0x02, 0x4a
	.zero		1
	.zero		1


	//----- nvinfo : EIATTR_EXIT_INSTR_OFFSETS
	.align		4
        /*0068*/ 	.byte	0x04, 0x1c
        /*006a*/ 	.short	(.L_25 - .L_24)


	//   ....[0]....
.L_24:
        /*006c*/ 	.word	0x000006e0


	//   ....[1]....
        /*0070*/ 	.word	0x00000730


	//----- nvinfo : EIATTR_CBANK_PARAM_SIZE
	.align		4
.L_25:
        /*0074*/ 	.byte	0x03, 0x19
        /*0076*/ 	.short	0x0020


	//----- nvinfo : EIATTR_PARAM_CBANK
	.align		4
        /*0078*/ 	.byte	0x04, 0x0a
        /*007a*/ 	.short	(.L_27 - .L_26)
	.align		4
.L_26:
        /*007c*/ 	.word	index@(.nv.constant0._Z12mmaReduceSumPdS_S_ii)
        /*0080*/ 	.short	0x0380
        /*0082*/ 	.short	0x0020


	//----- nvinfo : EIATTR_SW_WAR
	.align		4
.L_27:
        /*0084*/ 	.byte	0x04, 0x36
        /*0086*/ 	.short	(.L_29 - .L_28)
.L_28:
        /*0088*/ 	.word	0x00000008
.L_29:


//--------------------- .nv.info._Z16warpReduceMulSumPdS_S_ii --------------------------
	.section	.nv.info._Z16warpReduceMulSumPdS_S_ii,"",@"SHT_CUDA_INFO"
	.sectionflags	@""
	.align	4


	//----- nvinfo : EIATTR_CUDA_API_VERSION
	.align		4
        /*0000*/ 	.byte	0x04, 0x37
        /*0002*/ 	.short	(.L_31 - .L_30)
.L_30:
        /*0004*/ 	.word	0x00000082


	//----- nvinfo : EIATTR_KPARAM_INFO
	.align		4
.L_31:
        /*0008*/ 	.byte	0x04, 0x17
        /*000a*/ 	.short	(.L_33 - .L_32)
.L_32:
        /*000c*/ 	.word	0x00000000
        /*0010*/ 	.short	0x0004
        /*0012*/ 	.short	0x001c
        /*0014*/ 	.byte	0x00, 0xf0, 0x11, 0x00


	//----- nvinfo : EIATTR_KPARAM_INFO
	.align		4
.L_33:
        /*0018*/ 	.byte	0x04, 0x17
        /*001a*/ 	.short	(.L_35 - .L_34)
.L_34:
        /*001c*/ 	.word	0x00000000
        /*0020*/ 	.short	0x0003
        /*0022*/ 	.short	0x0018
        /*0024*/ 	.byte	0x00, 0xf0, 0x11, 0x00


	//----- nvinfo : EIATTR_KPARAM_INFO
	.align		4
.L_35:
        /*0028*/ 	.byte	0x04, 0x17
        /*002a*/ 	.short	(.L_37 - .L_36)
.L_36:
        /*002c*/ 	.word	0x00000000
        /*0030*/ 	.short	0x0002
        /*0032*/ 	.short	0x0010
        /*0034*/ 	.byte	0x00, 0xf5, 0x21, 0x00


	//----- nvinfo : EIATTR_KPARAM_INFO
	.align		4
.L_37:
        /*0038*/ 	.byte	0x04, 0x17
        /*003a*/ 	.short	(.L_39 - .L_38)
.L_38:
        /*003c*/ 	.word	0x00000000
        /*0040*/ 	.short	0x0001
        /*0042*/ 	.short	0x0008
        /*0044*/ 	.byte	0x00, 0xf5, 0x21, 0x00


	//----- nvinfo : EIATTR_KPARAM_INFO
	.align		4
.L_39:
        /*0048*/ 	.byte	0x04, 0x17
        /*004a*/ 	.short	(.L_41 - .L_40)
.L_40:
        /*004c*/ 	.word	0x00000000
        /*0050*/ 	.short	0x0000
        /*0052*/ 	.short	0x0000
        /*0054*/ 	.byte	0x00, 0xf5, 0x21, 0x00


	//----- nvinfo : EIATTR_SPARSE_MMA_MASK
	.align		4
.L_41:
        /*0058*/ 	.byte	0x03, 0x50
        /*005a*/ 	.short	0x0000


	//----- nvinfo : EIATTR_MAXREG_COUNT
	.align		4
        /*005c*/ 	.byte	0x03, 0x1b
        /*005e*/ 	.short	0x00ff


	//----- nvinfo : EIATTR_MERCURY_ISA_VERSION
	.align		4
        /*0060*/ 	.byte	0x03, 0x5f
        /*0062*/ 	.short	0x0101


	//----- nvinfo : EIATTR_COOP_GROUP_MASK_REGIDS
	.align		4
        /*0064*/ 	.byte	0x04, 0x29
        /*0066*/ 	.short	(.L_43 - .L_42)


	//   ....[0]....
.L_42:
        /*0068*/ 	.word	0xffffffff


	//   ....[1]....
        /*006c*/ 	.word	0xffffffff


	//----- nvinfo : EIATTR_COOP_GROUP_INSTR_OFFSETS
	.align		4
.L_43:
        /*0070*/ 	.byte	0x04, 0x28
        /*0072*/ 	.short	(.L_45 - .L_44)


	//   ....[0]....
.L_44:
        /*0074*/ 	.word	0x00000260


	//   ....[1]....
        /*0078*/ 	.word	0x00000280


	//----- nvinfo : EIATTR_VRC_CTA_INIT_COUNT
	.align		4
.L_45:
        /*007c*/ 	.byte	0x02, 0x4a
	.zero		1
	.zero		1


	//----- nvinfo : EIATTR_EXIT_INSTR_OFFSETS
	.align		4
        /*0080*/ 	.byte	0x04, 0x1c
        /*0082*/ 	.short	(.L_47 - .L_46)


	//   ....[0]....
.L_46:
        /*0084*/ 	.word	0x00000080


	//   ....[1]....
        /*0088*/ 	.word	0x000002b0


	//   ....[2]....
        /*008c*/ 	.word	0x00000330


	//----- nvinfo : EIATTR_CBANK_PARAM_SIZE
	.align		4
.L_47:
        /*0090*/ 	.byte	0x03, 0x19
        /*0092*/ 	.short	0x0020


	//----- nvinfo : EIATTR_PARAM_CBANK
	.align		4
        /*0094*/ 	.byte	0x04, 0x0a
        /*0096*/ 	.short	(.L_49 - .L_48)
	.align		4
.L_48:
        /*0098*/ 	.word	index@(.nv.constant0._Z16warpReduceMulSumPdS_S_ii)
        /*009c*/ 	.short	0x0380
        /*009e*/ 	.short	0x0020


	//----- nvinfo : EIATTR_SW_WAR
	.align		4
.L_49:
        /*00a0*/ 	.byte	0x04, 0x36
        /*00a2*/ 	.short	(.L_51 - .L_50)
.L_50:
        /*00a4*/ 	.word	0x00000008
.L_51:


//--------------------- .nv.callgraph             --------------------------
	.section	.nv.callgraph,"",@"SHT_CUDA_CALLGRAPH"
	.align	4
	.sectionentsize	8
	.align		4
        /*0000*/ 	.word	0x00000000
	.align		4
        /*0004*/ 	.word	0xffffffff
	.align		4
        /*0008*/ 	.word	0x00000000
	.align		4
        /*000c*/ 	.word	0xfffffffe
	.align		4
        /*0010*/ 	.word	0x00000000
	.align		4
        /*0014*/ 	.word	0xfffffffd
	.align		4
        /*0018*/ 	.word	0x00000000
	.align		4
        /*001c*/ 	.word	0xfffffffc


//--------------------- .text._Z12mmaReduceSumPdS_S_ii --------------------------
	.section	.text._Z12mmaReduceSumPdS_S_ii,"ax",@progbits
	.align	128
        .global         _Z12mmaReduceSumPdS_S_ii
        .type           _Z12mmaReduceSumPdS_S_ii,@function
        .size           _Z12mmaReduceSumPdS_S_ii,(.L_x_14 - _Z12mmaReduceSumPdS_S_ii)
        .other          _Z12mmaReduceSumPdS_S_ii,@"STO_CUDA_ENTRY STV_DEFAULT"
_Z12mmaReduceSumPdS_S_ii:
.text._Z12mmaReduceSumPdS_S_ii:
[----:B------:R-:W-:Y:S01]  /*0000*/  LDC R1, c[0x0][0x37c] ;  /* 0x0000df00ff017b82 */ /* 0x000fe20000000800 */
[----:B------:R-:W0:Y:S01]  /*0010*/  S2R R0, SR_TID.X ;  /* 0x0000000000007919 */ /* 0x000e220000002100 */
[----:B------:R-:W1:Y:S06]  /*0020*/  LDCU UR6, c[0x0][0x39c] ;  /* 0x00007380ff0677ac */ /* 0x000e6c0008000800 */
[----:B------:R-:W0:Y:S01]  /*0030*/  S2UR UR5, SR_CTAID.X ;  /* 0x00000000000579c3 */ /* 0x000e220000002500 */
[----:B------:R-:W-:Y:S01]  /*0040*/  CS2R R8, SRZ ;  /* 0x0000000000087805 */ /* 0x000fe2000001ff00 */
[----:B------:R-:W2:Y:S06]  /*0050*/  LDCU.64 UR8, c[0x0][0x358] ;  /* 0x00006b00ff0877ac */ /* 0x000eac0008000a00 */
[----:B------:R-:W0:Y:S01]  /*0060*/  LDC R3, c[0x0][0x360] ;  /* 0x0000d800ff037b82 */ /* 0x000e220000000800 */
[----:B-1----:R-:W-:-:S02]  /*0070*/  UISETP.GE.AND UP0, UPT, UR6, 0x20, UPT ;  /* 0x000000200600788c */ /* 0x002fc4000bf06270 */
[----:B------:R-:W-:-:S04]  /*0080*/  USHF.R.S32.HI UR4, URZ, 0x1f, UR6 ;  /* 0x0000001fff047899 */ /* 0x000fc80008011406 */
[----:B------:R-:W-:Y:S01]  /*0090*/  ULEA.HI UR4, UR4, UR6, URZ, 0x5 ;  /* 0x0000000604047291 */ /* 0x000fe2000f8f28ff */
[----:B0-----:R-:W-:Y:S02]  /*00a0*/  IMAD R2, R3, UR5, R0 ;  /* 0x0000000503027c24 */ /* 0x001fe4000f8e0200 */
[----:B--2---:R-:W-:Y:S09]  /*00b0*/  BRA.U !UP0, `(.L_x_0) ;  /* 0x0000000508847547 */ /* 0x004ff2000b800000 */
[----:B------:R-:W-:Y:S01]  /*00c0*/  USHF.R.S32.HI UR4, URZ, 0x5, UR4 ;  /* 0x00000005ff047899 */ /* 0x000fe20008011404 */
[----:B------:R-:W-:Y:S02]  /*00d0*/  CS2R R8, SRZ ;  /* 0x0000000000087805 */ /* 0x000fe4000001ff00 */
[----:B------:R-:W-:Y:S01]  /*00e0*/  CS2R R10, SRZ ;  /* 0x00000000000a7805 */ /* 0x000fe2000001ff00 */
[----:B------:R-:W-:Y:S02]  /*00f0*/  UIADD3 UR6, UPT, UPT, UR4, -0x1, URZ ;  /* 0xffffffff04067890 */ /* 0x000fe4000fffe0ff */
[----:B------:R-:W-:Y:S02]  /*0100*/  ULOP3.LUT UR5, UR4, 0x3, URZ, 0xc0, !UPT ;  /* 0x0000000304057892 */ /* 0x000fe4000f8ec0ff */
[----:B------:R-:W-:-:S09]  /*0110*/  UISETP.GE.U32.AND UP0, UPT, UR6, 0x3, UPT ;  /* 0x000000030600788c */ /* 0x000fd2000bf06070 */
[----:B------:R-:W-:Y:S05]  /*0120*/  BRA.U !UP0, `(.L_x_1) ;  /* 0x0000000508447547 */ /* 0x000fea000b800000 */
[----:B------:R-:W-:Y:S01]  /*0130*/  ULOP3.LUT UR4, UR4, 0x3fffffc, URZ, 0xc0, !UPT ;  /* 0x03fffffc04047892 */ /* 0x000fe2000f8ec0ff */
[----:B------:R-:W-:-:S03]  /*0140*/  CS2R R8, SRZ ;  /* 0x0000000000087805 */ /* 0x000fc6000001ff00 */
[----:B------:R-:W-:-:S04]  /*0150*/  UIADD3 UR4, UPT, UPT, -UR4, URZ, URZ ;  /* 0x000000ff04047290 */ /* 0x000fc8000fffe1ff */
[----:B------:R-:W-:-:S09]  /*0160*/  UISETP.GE.AND UP0, UPT, UR4, URZ, UPT ;  /* 0x000000ff0400728c */ /* 0x000fd2000bf06270 */
[----:B------:R-:W-:Y:S05]  /*0170*/  BRA.U UP0, `(.L_x_2) ;  /* 0x0000000500047547 */ /* 0x000fea000b800000 */
[----:B------:R-:W-:Y:S02]  /*0180*/  UIADD3 UR6, UPT, UPT, -UR4, URZ, URZ ;  /* 0x000000ff04067290 */ /* 0x000fe4000fffe1ff */
[----:B------:R-:W-:Y:S02]  /*0190*/  UPLOP3.LUT UP0, UPT, UPT, UPT, UPT, 0x80, 0x8 ;  /* 0x000000000008789c */ /* 0x000fe40003f0f070 */
[----:B------:R-:W-:-:S09]  /*01a0*/  UISETP.GT.AND UP1, UPT, UR6, 0xc, UPT ;  /* 0x0000000c0600788c */ /* 0x000fd2000bf24270 */
[----:B------:R-:W-:Y:S05]  /*01b0*/  BRA.U !UP1, `(.L_x_3) ;  /* 0x0000000109947547 */ /* 0x000fea000b800000 */
[----:B------:R-:W-:-:S11]  /*01c0*/  UPLOP3.LUT UP0, UPT, UPT, UPT, UPT, 0x40, 0x4 ;  /* 0x000000000004789c */ /* 0x000fd60003f0e870 */
.L_x_4:
[----:B------:R-:W-:Y:S01]  /*01d0*/  IMAD.MOV.U32 R4, RZ, RZ, 0x0 ;  /* 0x00000000ff047424 */ /* 0x000fe200078e00ff */
[----:B------:R-:W-:Y:S01]  /*01e0*/  UIADD3 UR4, UPT, UPT, UR4, 0x10, URZ ;  /* 0x0000001004047890 */ /* 0x000fe2000fffe0ff */
[----:B------:R-:W-:-:S03]  /*01f0*/  IMAD.MOV.U32 R5, RZ, RZ, 0x3ff00000 ;  /* 0x3ff00000ff057424 */ /* 0x000fc600078e00ff */
[----:B------:R-:W-:-:S04]  /*0200*/  UISETP.GE.AND UP1, UPT, UR4, -0xc, UPT ;  /* 0xfffffff40400788c */ /* 0x000fc8000bf26270 */
[----:B-1----:R-:W0:-:S15]  /*0210*/  DMMA.8x8x4 R8, R4, R4, R8 ;  /* 0x000000040408723f */ /* 0x002e1e0000000008 */
[----:B------:R-:W-:-:S01]  /*0220*/  NOP ;  /* 0x0000000000007918 */ /* 0x000fc20000000000 */
[----:B0-----:R-:W0:-:S15]  /*0230*/  DMMA.8x8x4 R8, R4, R4, R8 ;  /* 0x000000040408723f */ /* 0x001e1e0000000008 */
        /* <DEDUP_REMOVED lines=27> */
[----:B0-----:R0:W1:Y:S02]  /*03f0*/  DMMA.8x8x4 R8, R4, R4, R8 ;  /* 0x000000040408723f */ /* 0x0010640000000008 */
[----:B0-----:R-:W-:Y:S05]  /*0400*/  BRA.U !UP1, `(.L_x_4) ;  /* 0xfffffffd09707547 */ /* 0x001fea000b83ffff */
.L_x_3:
[----:B------:R-:W-:-:S04]  /*0410*/  UIADD3 UR6, UPT, UPT, -UR4, URZ, URZ ;  /* 0x000000ff04067290 */ /* 0x000fc8000fffe1ff */
[----:B------:R-:W-:-:S09]  /*0420*/  UISETP.GT.AND UP1, UPT, UR6, 0x4, UPT ;  /* 0x000000040600788c */ /* 0x000fd2000bf24270 */
[----:B------:R-:W-:Y:S05]  /*0430*/  BRA.U !UP1, `(.L_x_5) ;  /* 0x00000001094c7547 */ /* 0x000fea000b800000 */
[----:B------:R-:W-:Y:S01]  /*0440*/  MOV R4, 0x0 ;  /* 0x0000000000047802 */ /* 0x000fe20000000f00 */
[----:B------:R-:W-:Y:S01]  /*0450*/  IMAD.MOV.U32 R5, RZ, RZ, 0x3ff00000 ;  /* 0x3ff00000ff057424 */ /* 0x000fe200078e00ff */
[----:B------:R-:W-:Y:S02]  /*0460*/  UIADD3 UR4, UPT, UPT, UR4, 0x8, URZ ;  /* 0x0000000804047890 */ /* 0x000fe4000fffe0ff */
[----:B------:R-:W-:-:S04]  /*0470*/  UPLOP3.LUT UP0, UPT, UPT, UPT, UPT, 0x40, 0x4 ;  /* 0x000000000004789c */ /* 0x000fc80003f0e870 */
        /* <DEDUP_REMOVED lines=14> */
[----:B0-----:R0:W2:Y:S02]  /*0560*/  DMMA.8x8x4 R8, R4, R4, R8 ;  /* 0x000000040408723f */ /* 0x0010a40000000008 */
.L_x_5:
[----:B------:R-:W-:-:S09]  /*0570*/  UISETP.NE.OR UP0, UPT, UR4, URZ, UP0 ;  /* 0x000000ff0400728c */ /* 0x000fd20008705670 */
[----:B------:R-:W-:Y:S05]  /*0580*/  BRA.U !UP0, `(.L_x_1) ;  /* 0x00000001082c7547 */ /* 0x000fea000b800000 */
.L_x_2:
[----:B0-----:R-:W-:Y:S01]  /*0590*/  IMAD.MOV.U32 R4, RZ, RZ, 0x0 ;  /* 0x00000000ff047424 */ /* 0x001fe200078e00ff */
[----:B------:R-:W-:-:S07]  /*05a0*/  MOV R5, 0x3ff00000 ;  /* 0x3ff0000000057802 */ /* 0x000fce0000000f00 */
.L_x_6:
[----:B-12-4-:R-:W0:Y:S01]  /*05b0*/  DMMA.8x8x4 R8, R4, R4, R8 ;  /* 0x000000040408723f */ /* 0x016e220000000008 */
[----:B------:R-:W-:-:S04]  /*05c0*/  UIADD3 UR4, UPT, UPT, UR4, 0x4, URZ ;  /* 0x0000000404047890 */ /* 0x000fc8000fffe0ff */
[----:B------:R-:W-:-:S11]  /*05d0*/  UISETP.NE.AND UP0, UPT, UR4, URZ, UPT ;  /* 0x000000ff0400728c */ /* 0x000fd6000bf05270 */
[----:B0-----:R-:W0:-:S15]  /*05e0*/  DMMA.8x8x4 R8, R4, R4, R8 ;  /* 0x000000040408723f */ /* 0x001e1e0000000008 */
[----:B------:R-:W-:-:S01]  /*05f0*/  NOP ;  /* 0x0000000000007918 */ /* 0x000fc20000000000 */
[----:B0-----:R-:W0:-:S15]  /*0600*/  DMMA.8x8x4 R8, R4, R4, R8 ;  /* 0x000000040408723f */ /* 0x001e1e0000000008 */
[----:B------:R-:W-:-:S01]  /*0610*/  NOP ;  /* 0x0000000000007918 */ /* 0x000fc20000000000 */
[----:B0-----:R3:W4:Y:S02]  /*0620*/  DMMA.8x8x4 R8, R4, R4, R8 ;  /* 0x000000040408723f */ /* 0x0017240000000008 */
[----:B---3--:R-:W-:Y:S05]  /*0630*/  BRA.U UP0, `(.L_x_6) ;  /* 0xfffffffd00dc7547 */ /* 0x008fea000b83ffff */
.L_x_1:
[----:B------:R-:W-:-:S09]  /*0640*/  UISETP.NE.AND UP0, UPT, UR5, URZ, UPT ;  /* 0x000000ff0500728c */ /* 0x000fd2000bf05270 */
[----:B------:R-:W-:Y:S05]  /*0650*/  BRA.U !UP0, `(.L_x_0) ;  /* 0x00000001081c7547 */ /* 0x000fea000b800000 */
[----:B0-----:R-:W-:Y:S01]  /*0660*/  IMAD.MOV.U32 R4, RZ, RZ, 0x0 ;  /* 0x00000000ff047424 */ /* 0x001fe200078e00ff */
[----:B------:R-:W-:Y:S01]  /*0670*/  MOV R5, 0x3ff00000 ;  /* 0x3ff0000000057802 */ /* 0x000fe20000000f00 */
[----:B------:R-:W-:-:S12]  /*0680*/  UIADD3 UR5, UPT, UPT, -UR5, URZ, URZ ;  /* 0x000000ff05057290 */ /* 0x000fd8000fffe1ff */
.L_x_7:
[----:B------:R-:W-:Y:S01]  /*0690*/  UIADD3 UR5, UPT, UPT, UR5, 0x1, URZ ;  /* 0x0000000105057890 */ /* 0x000fe2000fffe0ff */
[----:B-12-45:R3:W5:Y:S03]  /*06a0*/  DMMA.8x8x4 R8, R4, R4, R8 ;  /* 0x000000040408723f */ /* 0x0367660000000008 */
[----:B------:R-:W-:-:S09]  /*06b0*/  UISETP.NE.AND UP0, UPT, UR5, URZ, UPT ;  /* 0x000000ff0500728c */ /* 0x000fd2000bf05270 */
[----:B---3--:R-:W-:Y:S05]  /*06c0*/  BRA.U UP0, `(.L_x_7) ;  /* 0xfffffffd00f07547 */ /* 0x008fea000b83ffff */
.L_x_0:
[----:B------:R-:W-:-:S13]  /*06d0*/  LOP3.LUT P0, RZ, R0, 0x1f, RZ, 0xc0, !PT ;  /* 0x0000001f00ff7812 */ /* 0x000fda000780c0ff */
[----:B------:R-:W-:Y:S05]  /*06e0*/  @P0 EXIT ;  /* 0x000000000000094d */ /* 0x000fea0003800000 */
[----:B0-----:R-:W0:Y:S01]  /*06f0*/  LDC.64 R4, c[0x0][0x390] ;  /* 0x0000e400ff047b82 */ /* 0x001e220000000a00 */
[----:B------:R-:W-:-:S05]  /*0700*/  SHF.R.S32.HI R3, RZ, 0x5, R2 ;  /* 0x00000005ff037819 */ /* 0x000fca0000011402 */
[----:B0-----:R-:W-:-:S05]  /*0710*/  IMAD.WIDE R2, R3, 0x8, R4 ;  /* 0x0000000803027825 */ /* 0x001fca00078e0204 */
[----:B-12-45:R-:W-:Y:S01]  /*0720*/  STG.E.64 desc[UR8][R2.64], R8 ;  /* 0x0000000802007986 */ /* 0x036fe2000c101b08 */
[----:B------:R-:W-:Y:S05]  /*0730*/  EXIT ;  /* 0x000000000000794d */ /* 0x000fea0003800000 */
.L_x_8:
[----:B------:R-:W-:-:S00]  /*0740*/  BRA `(.L_x_8) ;  /* 0xfffffffc00fc7947 */ /* 0x000fc0000383ffff */
[----:B------:R-:W-:-:S00]  /*0750*/  NOP ;  /* 0x0000000000007918 */ /* 0x000fc00000000000 */
        /* <DEDUP_REMOVED lines=10> */
.L_x_14:


//--------------------- .text._Z16warpReduceMulSumPdS_S_ii --------------------------
	.section	.text._Z16warpReduceMulSumPdS_S_ii,"ax",@progbits
	.align	128
        .global         _Z16warpReduceMulSumPdS_S_ii
        .type           _Z16warpReduceMulSumPdS_S_ii,@function
        .size           _Z16warpReduceMulSumPdS_S_ii,(.L_x_15 - _Z16warpReduceMulSumPdS_S_ii)
        .other          _Z16warpReduceMulSumPdS_S_ii,@"STO_CUDA_ENTRY STV_DEFAULT"
_Z16warpReduceMulSumPdS_S_ii:
.text._Z16warpReduceMulSumPdS_S_ii:
[----:B------:R-:W-:Y:S01]  /*0000*/  LDC R1, c[0x0][0x37c] ;  /* 0x0000df00ff017b82 */ /* 0x000fe20000000800 */
[----:B------:R-:W0:Y:S07]  /*0010*/  S2R R7, SR_TID.X ;  /* 0x0000000000077919 */ /* 0x000e2e0000002100 */
[----:B------:R-:W0:Y:S01]  /*0020*/  S2UR UR4, SR_CTAID.X ;  /* 0x00000000000479c3 */ /* 0x000e220000002500 */
[----:B------:R-:W1:Y:S07]  /*0030*/  LDCU UR5, c[0x0][0x398] ;  /* 0x00007300ff0577ac */ /* 0x000e6e0008000800 */
[----:B------:R-:W0:Y:S02]  /*0040*/  LDC R0, c[0x0][0x360] ;  /* 0x0000d800ff007b82 */ /* 0x000e240000000800 */
[----:B0-----:R-:W-:-:S05]  /*0050*/  IMAD R0, R0, UR4, R7 ;  /* 0x0000000400007c24 */ /* 0x001fca000f8e0207 */
[----:B------:R-:W-:-:S04]  /*0060*/  SHF.R.S32.HI R0, RZ, 0x5, R0 ;  /* 0x00000005ff007819 */ /* 0x000fc80000011400 */
[----:B-1----:R-:W-:-:S13]  /*0070*/  ISETP.GE.AND P0, PT, R0, UR5, PT ;  /* 0x0000000500007c0c */ /* 0x002fda000bf06270 */
[----:B------:R-:W-:Y:S05]  /*0080*/  @P0 EXIT ;  /* 0x000000000000094d */ /* 0x000fea0003800000 */
[----:B------:R-:W0:Y:S01]  /*0090*/  LDCU UR5, c[0x0][0x39c] ;  /* 0x00007380ff0577ac */ /* 0x000e220008000800 */
[----:B------:R-:W-:Y:S01]  /*00a0*/  CS2R R2, SRZ ;  /* 0x0000000000027805 */ /* 0x000fe2000001ff00 */
[----:B0-----:R-:W-:Y:S02]  /*00b0*/  UISETP.GE.AND UP0, UPT, UR5, 0x20, UPT ;  /* 0x000000200500788c */ /* 0x001fe4000bf06270 */
[----:B------:R-:W-:-:S04]  /*00c0*/  USHF.R.S32.HI UR4, URZ, 0x1f, UR5 ;  /* 0x0000001fff047899 */ /* 0x000fc80008011405 */
[----:B------:R-:W-:-:S03]  /*00d0*/  ULEA.HI UR4, UR4, UR5, URZ, 0x5 ;  /* 0x0000000504047291 */ /* 0x000fc6000f8f28ff */
[----:B------:R-:W-:Y:S09]  /*00e0*/  BRA.U !UP0, `(.L_x_9) ;  /* 0x00000001085c7547 */ /* 0x000ff2000b800000 */
[----:B------:R-:W-:Y:S01]  /*00f0*/  USHF.R.S32.HI UR4, URZ, 0x5, UR4 ;  /* 0x00000005ff047899 */ /* 0x000fe20008011404 */
[----:B------:R-:W-:-:S03]  /*0100*/  CS2R R2, SRZ ;  /* 0x0000000000027805 */ /* 0x000fc6000001ff00 */
[----:B------:R-:W-:Y:S02]  /*0110*/  UIADD3 UR6, UPT, UPT, UR4, -0x1, URZ ;  /* 0xffffffff04067890 */ /* 0x000fe4000fffe0ff */
[----:B------:R-:W-:Y:S02]  /*0120*/  ULOP3.LUT UR5, UR4, 0x3, URZ, 0xc0, !UPT ;  /* 0x0000000304057892 */ /* 0x000fe4000f8ec0ff */
[----:B------:R-:W-:Y:S02]  /*0130*/  UISETP.GE.U32.AND UP1, UPT, UR6, 0x3, UPT ;  /* 0x000000030600788c */ /* 0x000fe4000bf26070 */
[----:B------:R-:W-:-:S07]  /*0140*/  UISETP.NE.AND UP0, UPT, UR5, URZ, UPT ;  /* 0x000000ff0500728c */ /* 0x000fce000bf05270 */
[----:B------:R-:W-:Y:S05]  /*0150*/  BRA.U !UP1, `(.L_x_10) ;  /* 0x0000000109287547 */ /* 0x000fea000b800000 */
[----:B------:R-:W-:Y:S01]  /*0160*/  ULOP3.LUT UR4, UR4, 0x3fffffc, URZ, 0xc0, !UPT ;  /* 0x03fffffc04047892 */ /* 0x000fe2000f8ec0ff */
[----:B------:R-:W-:-:S03]  /*0170*/  CS2R R2, SRZ ;  /* 0x0000000000027805 */ /* 0x000fc6000001ff00 */
[----:B------:R-:W-:-:S12]  /*0180*/  UIADD3 UR4, UPT, UPT, -UR4, URZ, URZ ;  /* 0x000000ff04047290 */ /* 0x000fd8000fffe1ff */
.L_x_11:
[----:B------:R-:W-:Y:S01]  /*0190*/  DADD R2, R2, 1 ;  /* 0x3ff0000002027429 */ /* 0x000fe20000000000 */
[----:B------:R-:W-:-:S04]  /*01a0*/  UIADD3 UR4, UPT, UPT, UR4, 0x4, URZ ;  /* 0x0000000404047890 */ /* 0x000fc8000fffe0ff */
[----:B------:R-:W-:-:S03]  /*01b0*/  UISETP.NE.AND UP1, UPT, UR4, URZ, UPT ;  /* 0x000000ff0400728c */ /* 0x000fc6000bf25270 */
[----:B------:R-:W-:-:S08]  /*01c0*/  DADD R2, R2, 1 ;  /* 0x3ff0000002027429 */ /* 0x000fd00000000000 */
[----:B------:R-:W-:-:S08]  /*01d0*/  DADD R2, R2, 1 ;  /* 0x3ff0000002027429 */ /* 0x000fd00000000000 */
[----:B------:R-:W-:Y:S01]  /*01e0*/  DADD R2, R2, 1 ;  /* 0x3ff0000002027429 */ /* 0x000fe20000000000 */
[----:B------:R-:W-:Y:S10]  /*01f0*/  BRA.U UP1, `(.L_x_11) ;  /* 0xfffffffd01e47547 */ /* 0x000ff4000b83ffff */
.L_x_10:
[----:B------:R-:W-:Y:S05]  /*0200*/  BRA.U !UP0, `(.L_x_9) ;  /* 0x0000000108147547 */ /* 0x000fea000b800000 */
[----:B------:R-:W-:-:S12]  /*0210*/  UIADD3 UR5, UPT, UPT, -UR5, URZ, URZ ;  /* 0x000000ff05057290 */ /* 0x000fd8000fffe1ff */
.L_x_12:
[----:B------:R-:W-:Y:S01]  /*0220*/  UIADD3 UR5, UPT, UPT, UR5, 0x1, URZ ;  /* 0x0000000105057890 */ /* 0x000fe2000fffe0ff */
[----:B------:R-:W-:-:S03]  /*0230*/  DADD R2, R2, 1 ;  /* 0x3ff0000002027429 */ /* 0x000fc60000000000 */
[----:B------:R-:W-:-:S09]  /*0240*/  UISETP.NE.AND UP0, UPT, UR5, URZ, UPT ;  /* 0x000000ff0500728c */ /* 0x000fd2000bf05270 */
[----:B------:R-:W-:Y:S05]  /*0250*/  BRA.U UP0, `(.L_x_12) ;  /* 0xfffffffd00f07547 */ /* 0x000fea000b83ffff */
.L_x_9:
[----:B------:R-:W-:Y:S01]  /*0260*/  SHFL.DOWN PT, R5, R3, 0x10, 0x1f ;  /* 0x0a001f0003057f89 */ /* 0x000fe200000e0000 */
[----:B------:R-:W-:-:S03]  /*0270*/  LOP3.LUT P0, RZ, R7, 0x1f, RZ, 0xc0, !PT ;  /* 0x0000001f07ff7812 */ /* 0x000fc6000780c0ff */
[----:B------:R-:W0:Y:S02]  /*0280*/  SHFL.DOWN PT, R4, R2, 0x10, 0x1f ;  /* 0x0a001f0002047f89 */ /* 0x000e2400000e0000 */
[----:B0-----:R-:W-:-:S08]  /*0290*/  DADD R4, R4, R2 ;  /* 0x0000000004047229 */ /* 0x001fd00000000002 */
[----:B------:R-:W-:Y:S01]  /*02a0*/  DADD R4, R4, R4 ;  /* 0x0000000004047229 */ /* 0x000fe20000000004 */
[----:B------:R-:W-:Y:S10]  /*02b0*/  @P0 EXIT ;  /* 0x000000000000094d */ /* 0x000ff40003800000 */
[----:B------:R-:W0:Y:S01]  /*02c0*/  LDC.64 R2, c[0x0][0x390] ;  /* 0x0000e400ff027b82 */ /* 0x000e220000000a00 */
[----:B------:R-:W-:Y:S01]  /*02d0*/  DADD R4, R4, R4 ;  /* 0x0000000004047229 */ /* 0x000fe20000000004 */
[----:B------:R-:W1:Y:S07]  /*02e0*/  LDCU.64 UR4, c[0x0][0x358] ;  /* 0x00006b00ff0477ac */ /* 0x000e6e0008000a00 */
[----:B------:R-:W-:-:S08]  /*02f0*/  DADD R4, R4, R4 ;  /* 0x0000000004047229 */ /* 0x000fd00000000004 */
[----:B------:R-:W-:Y:S01]  /*0300*/  DADD R4, R4, R4 ;  /* 0x0000000004047229 */ /* 0x000fe20000000004 */
[----:B0-----:R-:W-:-:S06]  /*0310*/  IMAD.WIDE R2, R0, 0x8, R2 ;  /* 0x0000000800027825 */ /* 0x001fcc00078e0202 */
[----:B-1----:R-:W-:Y:S01]  /*0320*/  STG.E.64 desc[UR4][R2.64], R4 ;  /* 0x0000000402007986 */ /* 0x002fe2000c101b04 */
[----:B------:R-:W-:Y:S05]  /*0330*/  EXIT ;  /* 0x000000000000794d */ /* 0x000fea0003800000 */
.L_x_13:
        /* <DEDUP_REMOVED lines=12> */
.L_x_15:


//--------------------- .nv.shared.reserved.0     --------------------------
	.section	.nv.shared.reserved.0,"aw",@nobits
	.weak		__nv_reservedSMEM_offset_0_alias
	.size		__nv_reservedSMEM_offset_0_alias, 0, 64
	.other		__nv_reservedSMEM_offset_0_alias,@"STO_CUDA_RESERVED_SHARED STV_DEFAULT"
__nv_reservedSMEM_offset_0_alias:
	.zero		0
	.zero		64


//--------------------- .nv.constant0._Z12mmaReduceSumPdS_S_ii --------------------------
	.section	.nv.constant0._Z12mmaReduceSumPdS_S_ii,"a",@progbits
	.sectionflags	@""
	.align	4
.nv.constant0._Z12mmaReduceSumPdS_S_ii:
	.zero		928


//--------------------- .nv.constant0._Z16warpReduceMulSumPdS_S_ii --------------------------
	.section	.nv.constant0._Z16warpReduceMulSumPdS_S_ii,"a",@progbits
	.sectionflags	@""
	.align	4
.nv.constant0._Z16warpReduceMulSumPdS_S_ii:
	.zero		928


//--------------------- SYMBOLS --------------------------

	.type		.nv.reservedSmem.offset0,@object
	.size		.nv.reservedSmem.offset0,0x4
